//
// Generated by NVIDIA NVVM Compiler
//
// Compiler Build ID: CL-36424714
// Cuda compilation tools, release 13.0, V13.0.88
// Based on NVVM 20.0.0
//

.version 9.0
.target sm_100
.address_size 64

	// .globl	_Z6fusionPdS_S_S_S_iii

.visible .entry _Z6fusionPdS_S_S_S_iii(
	.param .u64 .ptr .align 1 _Z6fusionPdS_S_S_S_iii_param_0,
	.param .u64 .ptr .align 1 _Z6fusionPdS_S_S_S_iii_param_1,
	.param .u64 .ptr .align 1 _Z6fusionPdS_S_S_S_iii_param_2,
	.param .u64 .ptr .align 1 _Z6fusionPdS_S_S_S_iii_param_3,
	.param .u64 .ptr .align 1 _Z6fusionPdS_S_S_S_iii_param_4,
	.param .u32 _Z6fusionPdS_S_S_S_iii_param_5,
	.param .u32 _Z6fusionPdS_S_S_S_iii_param_6,
	.param .u32 _Z6fusionPdS_S_S_S_iii_param_7
)
{
	.reg .pred 	%p<17>;
	.reg .b32 	%r<44>;
	.reg .b64 	%rd<41>;
	.reg .b64 	%fd<39>;

	ld.param.u64 	%rd4, [_Z6fusionPdS_S_S_S_iii_param_0];
	ld.param.u64 	%rd5, [_Z6fusionPdS_S_S_S_iii_param_1];
	ld.param.u64 	%rd6, [_Z6fusionPdS_S_S_S_iii_param_2];
	ld.param.u64 	%rd7, [_Z6fusionPdS_S_S_S_iii_param_3];
	ld.param.u64 	%rd8, [_Z6fusionPdS_S_S_S_iii_param_4];
	ld.param.u32 	%r7, [_Z6fusionPdS_S_S_S_iii_param_5];
	ld.param.u32 	%r8, [_Z6fusionPdS_S_S_S_iii_param_6];
	ld.param.u32 	%r9, [_Z6fusionPdS_S_S_S_iii_param_7];
	cvta.to.global.u64 	%rd1, %rd8;
	cvta.to.global.u64 	%rd2, %rd7;
	cvta.to.global.u64 	%rd3, %rd6;
	mov.u32 	%r10, %tid.x;
	mov.u32 	%r11, %tid.y;
	mov.u32 	%r12, %ntid.x;
	mov.u32 	%r13, %tid.z;
	mov.u32 	%r14, %ntid.y;
	mad.lo.s32 	%r15, %r14, %r13, %r11;
	mad.lo.s32 	%r16, %r15, %r12, %r10;
	setp.gt.u32 	%p1, %r16, 511;
	setp.lt.u32 	%p2, %r16, 512;
	shr.u32 	%r17, %r16, 6;
	and.b32  	%r18, %r17, 7;
	selp.b32 	%r19, %r17, %r18, %p2;
	shr.u32 	%r20, %r16, 3;
	and.b32  	%r21, %r20, 7;
	and.b32  	%r22, %r16, 7;
	mov.u32 	%r23, %ctaid.x;
	shl.b32 	%r1, %r23, 3;
	or.b32  	%r2, %r22, %r1;
	mov.u32 	%r24, %ctaid.y;
	shl.b32 	%r3, %r24, 3;
	or.b32  	%r4, %r21, %r3;
	mov.u32 	%r25, %ctaid.z;
	shl.b32 	%r5, %r25, 3;
	add.s32 	%r6, %r19, %r5;
	@%p1 bra 	$L__BB0_5;
	add.s32 	%r35, %r5, 7;
	add.s32 	%r36, %r7, -2;
	min.s32 	%r37, %r35, %r36;
	setp.gt.s32 	%p10, %r6, %r37;
	@%p10 bra 	$L__BB0_9;
	add.s32 	%r38, %r3, 7;
	add.s32 	%r39, %r8, -1;
	setp.ge.s32 	%p11, %r38, %r39;
	setp.le.s32 	%p12, %r8, %r4;
	and.pred  	%p13, %p11, %p12;
	@%p13 bra 	$L__BB0_9;
	add.s32 	%r41, %r1, 7;
	add.s32 	%r42, %r9, -2;
	setp.ge.s32 	%p14, %r41, %r42;
	setp.lt.s32 	%p15, %r42, %r2;
	and.pred  	%p16, %p14, %p15;
	@%p16 bra 	$L__BB0_9;
	mul.wide.u32 	%rd25, %r6, 524288;
	add.s64 	%rd26, %rd3, %rd25;
	mul.wide.u32 	%rd27, %r4, 2048;
	add.s64 	%rd28, %rd26, %rd27;
	mul.wide.u32 	%rd29, %r2, 8;
	add.s64 	%rd30, %rd28, %rd29;
	ld.global.nc.f64 	%fd20, [%rd30+8];
	ld.global.nc.f64 	%fd21, [%rd30];
	sub.f64 	%fd22, %fd20, %fd21;
	add.s64 	%rd31, %rd2, %rd25;
	add.s64 	%rd32, %rd31, %rd27;
	add.s64 	%rd33, %rd32, %rd29;
	ld.global.nc.f64 	%fd23, [%rd33+8];
	ld.global.nc.f64 	%fd24, [%rd33];
	add.f64 	%fd25, %fd23, %fd24;
	mul.f64 	%fd26, %fd25, 0d3FE0000000000000;
	add.s64 	%rd34, %rd1, %rd25;
	add.s64 	%rd35, %rd34, %rd27;
	add.s64 	%rd36, %rd35, %rd29;
	ld.global.nc.f64 	%fd27, [%rd36+524288];
	ld.global.nc.f64 	%fd28, [%rd36];
	add.f64 	%fd29, %fd27, %fd28;
	ld.global.nc.f64 	%fd30, [%rd36+524296];
	ld.global.nc.f64 	%fd31, [%rd36+8];
	add.f64 	%fd32, %fd30, %fd31;
	sub.f64 	%fd33, %fd29, %fd32;
	mul.f64 	%fd34, %fd26, %fd33;
	sub.f64 	%fd35, %fd27, %fd28;
	add.f64 	%fd36, %fd35, %fd32;
	div.rn.f64 	%fd37, %fd34, %fd36;
	add.f64 	%fd38, %fd22, %fd37;
	cvta.to.global.u64 	%rd37, %rd4;
	add.s64 	%rd38, %rd37, %rd25;
	add.s64 	%rd39, %rd38, %rd27;
	add.s64 	%rd40, %rd39, %rd29;
	st.global.f64 	[%rd40], %fd38;
	bra.uni 	$L__BB0_9;
$L__BB0_5:
	add.s32 	%r26, %r5, 7;
	add.s32 	%r27, %r7, -2;
	min.s32 	%r28, %r26, %r27;
	setp.gt.s32 	%p3, %r6, %r28;
	@%p3 bra 	$L__BB0_9;
	add.s32 	%r29, %r3, 7;
	add.s32 	%r30, %r8, -2;
	setp.ge.s32 	%p4, %r29, %r30;
	setp.lt.s32 	%p5, %r30, %r4;
	and.pred  	%p6, %p4, %p5;
	@%p6 bra 	$L__BB0_9;
	add.s32 	%r32, %r1, 7;
	add.s32 	%r33, %r9, -1;
	setp.ge.s32 	%p7, %r32, %r33;
	setp.le.s32 	%p8, %r9, %r2;
	and.pred  	%p9, %p7, %p8;
	@%p9 bra 	$L__BB0_9;
	mul.wide.u32 	%rd9, %r6, 524288;
	add.s64 	%rd10, %rd3, %rd9;
	mul.wide.u32 	%rd11, %r4, 2048;
	add.s64 	%rd12, %rd10, %rd11;
	mul.wide.u32 	%rd13, %r2, 8;
	add.s64 	%rd14, %rd12, %rd13;
	ld.global.nc.f64 	%fd1, [%rd14+2048];
	ld.global.nc.f64 	%fd2, [%rd14];
	sub.f64 	%fd3, %fd1, %fd2;
	add.s64 	%rd15, %rd2, %rd9;
	add.s64 	%rd16, %rd15, %rd11;
	add.s64 	%rd17, %rd16, %rd13;
	ld.global.nc.f64 	%fd4, [%rd17+2048];
	ld.global.nc.f64 	%fd5, [%rd17];
	add.f64 	%fd6, %fd4, %fd5;
	mul.f64 	%fd7, %fd6, 0d3FE0000000000000;
	add.s64 	%rd18, %rd1, %rd9;
	add.s64 	%rd19, %rd18, %rd11;
	add.s64 	%rd20, %rd19, %rd13;
	ld.global.nc.f64 	%fd8, [%rd20+524288];
	ld.global.nc.f64 	%fd9, [%rd20];
	add.f64 	%fd10, %fd8, %fd9;
	ld.global.nc.f64 	%fd11, [%rd20+526336];
	ld.global.nc.f64 	%fd12, [%rd20+2048];
	add.f64 	%fd13, %fd11, %fd12;
	sub.f64 	%fd14, %fd10, %fd13;
	mul.f64 	%fd15, %fd7, %fd14;
	sub.f64 	%fd16, %fd8, %fd9;
	add.f64 	%fd17, %fd16, %fd13;
	div.rn.f64 	%fd18, %fd15, %fd17;
	add.f64 	%fd19, %fd3, %fd18;
	cvta.to.global.u64 	%rd21, %rd5;
	add.s64 	%rd22, %rd21, %rd9;
	add.s64 	%rd23, %rd22, %rd11;
	add.s64 	%rd24, %rd23, %rd13;
	st.global.f64 	[%rd24], %fd19;
$L__BB0_9:
	ret;

}


// ===== COMPILED SASS (sm_100) =====

	.target	sm_100

	.elftype	@"ET_EXEC"


//--------------------- .note.nv.tkinfo           --------------------------
	.section	.note.nv.tkinfo,"",@"SHT_NOTE"
	.sectionflags	@"SHF_NOTE_NV_TKINFO"
	.tkinfo
        /*0018*/ 	.word	0x00000002
        /*0030*/ 	.string	""
        /*0030*/ 	.string	"ptxas"
        /*0030*/ 	.string	"Cuda compilation tools, release 13.0, V13.0.88"
        /*0030*/ 	.string	"Build cuda_13.0.r13.0/compiler.36424714_0"
        /*0030*/ 	.string	"-arch sm_100 -m 64 "



//--------------------- .note.nv.cuinfo           --------------------------
	.section	.note.nv.cuinfo,"",@"SHT_NOTE"
	.sectionflags	@"SHF_NOTE_NV_CUINFO"
        /*0018*/ 	.short	0x0002
        /*001a*/ 	.short	0x0064
        /*001c*/ 	.short	0x0082
	.zero		2


//--------------------- .nv.info                  --------------------------
	.section	.nv.info,"",@"SHT_CUDA_INFO"
	.align	4


	//----- nvinfo : EIATTR_REGCOUNT
	.align		4
        /*0000*/ 	.byte	0x04, 0x2f
        /*0002*/ 	.short	(.L_1 - .L_0)
	.align		4
.L_0:
        /*0004*/ 	.word	index@(_Z6fusionPdS_S_S_S_iii)
        /*0008*/ 	.word	0x0000001e


	//----- nvinfo : EIATTR_FRAME_SIZE
	.align		4
.L_1:
        /*000c*/ 	.byte	0x04, 0x11
        /*000e*/ 	.short	(.L_3 - .L_2)
	.align		4
.L_2:
        /*0010*/ 	.word	index@($__internal_0_$__cuda_sm20_div_rn_f64_full)
        /*0014*/ 	.word	0x00000000


	//----- nvinfo : EIATTR_FRAME_SIZE
	.align		4
.L_3:
        /*0018*/ 	.byte	0x04, 0x11
        /*001a*/ 	.short	(.L_5 - .L_4)
	.align		4
.L_4:
        /*001c*/ 	.word	index@(_Z6fusionPdS_S_S_S_iii)
        /*0020*/ 	.word	0x00000000


	//----- nvinfo : EIATTR_MIN_STACK_SIZE
	.align		4
.L_5:
        /*0024*/ 	.byte	0x04, 0x12
        /*0026*/ 	.short	(.L_7 - .L_6)
	.align		4
.L_6:
        /*0028*/ 	.word	index@(_Z6fusionPdS_S_S_S_iii)
        /*002c*/ 	.word	0x00000000
.L_7:


//--------------------- .nv.compat                --------------------------
	.section	.nv.compat,"",@"SHT_CUDA_COMPAT_INFO"
	.align	4
        /*0000*/ 	.byte	0x02, 0x09, 0x00, 0x00, 0x02, 0x02, 0x01, 0x00, 0x02, 0x05, 0x05, 0x00, 0x03, 0x07, 0x01, 0x01
        /*0010*/ 	.byte	0x02, 0x03, 0x00, 0x00, 0x02, 0x06, 0x01, 0x00, 0x04, 0x0b, 0x08, 0x00, 0x01, 0x00, 0x00, 0x00
        /*0020*/ 	.byte	0x00, 0x00, 0x00, 0x00


//--------------------- .nv.info._Z6fusionPdS_S_S_S_iii --------------------------
	.section	.nv.info._Z6fusionPdS_S_S_S_iii,"",@"SHT_CUDA_INFO"
	.sectionflags	@""
	.align	4


	//----- nvinfo : EIATTR_CUDA_API_VERSION
	.align		4
        /*0000*/ 	.byte	0x04, 0x37
        /*0002*/ 	.short	(.L_9 - .L_8)
.L_8:
        /*0004*/ 	.word	0x00000082


	//----- nvinfo : EIATTR_KPARAM_INFO
	.align		4
.L_9:
        /*0008*/ 	.byte	0x04, 0x17
        /*000a*/ 	.short	(.L_11 - .L_10)
.L_10:
        /*000c*/ 	.word	0x00000000
        /*0010*/ 	.short	0x0007
        /*0012*/ 	.short	0x0030
        /*0014*/ 	.byte	0x00, 0xf0, 0x11, 0x00


	//----- nvinfo : EIATTR_KPARAM_INFO
	.align		4
.L_11:
        /*0018*/ 	.byte	0x04, 0x17
        /*001a*/ 	.short	(.L_13 - .L_12)
.L_12:
        /*001c*/ 	.word	0x00000000
        /*0020*/ 	.short	0x0006
        /*0022*/ 	.short	0x002c
        /*0024*/ 	.byte	0x00, 0xf0, 0x11, 0x00


	//----- nvinfo : EIATTR_KPARAM_INFO
	.align		4
.L_13:
        /*0028*/ 	.byte	0x04, 0x17
        /*002a*/ 	.short	(.L_15 - .L_14)
.L_14:
        /*002c*/ 	.word	0x00000000
        /*0030*/ 	.short	0x0005
        /*0032*/ 	.short	0x0028
        /*0034*/ 	.byte	0x00, 0xf0, 0x11, 0x00


	//----- nvinfo : EIATTR_KPARAM_INFO
	.align		4
.L_15:
        /*0038*/ 	.byte	0x04, 0x17
        /*003a*/ 	.short	(.L_17 - .L_16)
.L_16:
        /*003c*/ 	.word	0x00000000
        /*0040*/ 	.short	0x0004
        /*0042*/ 	.short	0x0020
        /*0044*/ 	.byte	0x00, 0xf5, 0x21, 0x00


	//----- nvinfo : EIATTR_KPARAM_INFO
	.align		4
.L_17:
        /*0048*/ 	.byte	0x04, 0x17
        /*004a*/ 	.short	(.L_19 - .L_18)
.L_18:
        /*004c*/ 	.word	0x00000000
        /*0050*/ 	.short	0x0003
        /*0052*/ 	.short	0x0018
        /*0054*/ 	.byte	0x00, 0xf5, 0x21, 0x00


	//----- nvinfo : EIATTR_KPARAM_INFO
	.align		4
.L_19:
        /*0058*/ 	.byte	0x04, 0x17
        /*005a*/ 	.short	(.L_21 - .L_20)
.L_20:
        /*005c*/ 	.word	0x00000000
        /*0060*/ 	.short	0x0002
        /*0062*/ 	.short	0x0010
        /*0064*/ 	.byte	0x00, 0xf5, 0x21, 0x00


	//----- nvinfo : EIATTR_KPARAM_INFO
	.align		4
.L_21:
        /*0068*/ 	.byte	0x04, 0x17
        /*006a*/ 	.short	(.L_23 - .L_22)
.L_22:
        /*006c*/ 	.word	0x00000000
        /*0070*/ 	.short	0x0001
        /*0072*/ 	.short	0x0008
        /*0074*/ 	.byte	0x00, 0xf5, 0x21, 0x00


	//----- nvinfo : EIATTR_KPARAM_INFO
	.align		4
.L_23:
        /*0078*/ 	.byte	0x04, 0x17
        /*007a*/ 	.short	(.L_25 - .L_24)
.L_24:
        /*007c*/ 	.word	0x00000000
        /*0080*/ 	.short	0x0000
        /*0082*/ 	.short	0x0000
        /*0084*/ 	.byte	0x00, 0xf5, 0x21, 0x00


	//----- nvinfo : EIATTR_SPARSE_MMA_MASK
	.align		4
.L_25:
        /*0088*/ 	.byte	0x03, 0x50
        /*008a*/ 	.short	0x0000


	//----- nvinfo : EIATTR_MAXREG_COUNT
	.align		4
        /*008c*/ 	.byte	0x03, 0x1b
        /*008e*/ 	.short	0x00ff


	//----- nvinfo : EIATTR_MERCURY_ISA_VERSION
	.align		4
        /*0090*/ 	.byte	0x03, 0x5f
        /*0092*/ 	.short	0x0101


	//----- nvinfo : EIATTR_VRC_CTA_INIT_COUNT
	.align		4
        /*0094*/ 	.byte	0x02, 0x4a
	.zero		1
	.zero		1


	//----- nvinfo : EIATTR_EXIT_INSTR_OFFSETS
	.align		4
        /*0098*/ 	.byte	0x04, 0x1c
        /*009a*/ 	.short	(.L_27 - .L_26)


	//   ....[0]....
.L_26:
        /*009c*/ 	.word	0x000001c0


	//   ....[1]....
        /*00a0*/ 	.word	0x00000220


	//   ....[2]....
        /*00a4*/ 	.word	0x00000280


	//   ....[3]....
        /*00a8*/ 	.word	0x00000600


	//   ....[4]....
        /*00ac*/ 	.word	0x00000640


	//   ....[5]....
        /*00b0*/ 	.word	0x000006a0


	//   ....[6]....
        /*00b4*/ 	.word	0x00000700


	//   ....[7]....
        /*00b8*/ 	.word	0x00000a80


	//----- nvinfo : EIATTR_CRS_STACK_SIZE
	.align		4
.L_27:
        /*00bc*/ 	.byte	0x04, 0x1e
        /*00be*/ 	.short	(.L_29 - .L_28)
.L_28:
        /*00c0*/ 	.word	0x00000000


	//----- nvinfo : EIATTR_CBANK_PARAM_SIZE
	.align		4
.L_29:
        /*00c4*/ 	.byte	0x03, 0x19
        /*00c6*/ 	.short	0x0034


	//----- nvinfo : EIATTR_PARAM_CBANK
	.align		4
        /*00c8*/ 	.byte	0x04, 0x0a
        /*00ca*/ 	.short	(.L_31 - .L_30)
	.align		4
.L_30:
        /*00cc*/ 	.word	index@(.nv.constant0._Z6fusionPdS_S_S_S_iii)
        /*00d0*/ 	.short	0x0380
        /*00d2*/ 	.short	0x0034


	//----- nvinfo : EIATTR_SW_WAR
	.align		4
.L_31:
        /*00d4*/ 	.byte	0x04, 0x36
        /*00d6*/ 	.short	(.L_33 - .L_32)
.L_32:
        /*00d8*/ 	.word	0x00000008
.L_33:


//--------------------- .nv.callgraph             --------------------------
	.section	.nv.callgraph,"",@"SHT_CUDA_CALLGRAPH"
	.align	4
	.sectionentsize	8
	.align		4
        /*0000*/ 	.word	0x00000000
	.align		4
        /*0004*/ 	.word	0xffffffff
	.align		4
        /*0008*/ 	.word	0x00000000
	.align		4
        /*000c*/ 	.word	0xfffffffe
	.align		4
        /*0010*/ 	.word	0x00000000
	.align		4
        /*0014*/ 	.word	0xfffffffd
	.align		4
        /*0018*/ 	.word	0x00000000
	.align		4
        /*001c*/ 	.word	0xfffffffc


//--------------------- .text._Z6fusionPdS_S_S_S_iii --------------------------
	.section	.text._Z6fusionPdS_S_S_S_iii,"ax",@progbits
	.align	128
        .global         _Z6fusionPdS_S_S_S_iii
        .type           _Z6fusionPdS_S_S_S_iii,@function
        .size           _Z6fusionPdS_S_S_S_iii,(.L_x_11 - _Z6fusionPdS_S_S_S_iii)
        .other          _Z6fusionPdS_S_S_S_iii,@"STO_CUDA_ENTRY STV_DEFAULT"
_Z6fusionPdS_S_S_S_iii:
.text._Z6fusionPdS_S_S_S_iii:
[----:B------:R-:W-:Y:S01]  /*0000*/  LDC R1, c[0x0][0x37c] ;  /* 0x0000df00ff017b82 */ /* 0x000fe20000000800 */
[----:B------:R-:W0:Y:S01]  /*0010*/  S2R R0, SR_TID.Y ;  /* 0x0000000000007919 */ /* 0x000e220000002200 */
[----:B------:R-:W1:Y:S06]  /*0020*/  LDCU UR4, c[0x0][0x360] ;  /* 0x00006c00ff0477ac */ /* 0x000e6c0008000800 */
[----:B------:R-:W2:Y:S01]  /*0030*/  LDC R7, c[0x0][0x3a8] ;  /* 0x0000ea00ff077b82 */ /* 0x000ea20000000800 */
[----:B------:R-:W0:Y:S01]  /*0040*/  S2R R5, SR_TID.Z ;  /* 0x0000000000057919 */ /* 0x000e220000002300 */
[----:B------:R-:W0:Y:S01]  /*0050*/  LDCU UR5, c[0x0][0x364] ;  /* 0x00006c80ff0577ac */ /* 0x000e220008000800 */
[----:B------:R-:W1:Y:S01]  /*0060*/  S2R R3, SR_TID.X ;  /* 0x0000000000037919 */ /* 0x000e620000002100 */
[----:B------:R-:W3:Y:S01]  /*0070*/  LDCU.64 UR6, c[0x0][0x358] ;  /* 0x00006b00ff0677ac */ /* 0x000ee20008000a00 */
[----:B------:R-:W4:Y:S01]  /*0080*/  S2R R2, SR_CTAID.X ;  /* 0x0000000000027919 */ /* 0x000f220000002500 */
[----:B------:R-:W5:Y:S01]  /*0090*/  S2R R6, SR_CTAID.Y ;  /* 0x0000000000067919 */ /* 0x000f620000002600 */
[----:B------:R-:W3:Y:S01]  /*00a0*/  S2R R9, SR_CTAID.Z ;  /* 0x0000000000097919 */ /* 0x000ee20000002700 */
[----:B0-----:R-:W-:-:S04]  /*00b0*/  IMAD R0, R5, UR5, R0 ;  /* 0x0000000505007c24 */ /* 0x001fc8000f8e0200 */
[----:B-1----:R-:W-:Y:S02]  /*00c0*/  IMAD R0, R0, UR4, R3 ;  /* 0x0000000400007c24 */ /* 0x002fe4000f8e0203 */
[----:B----4-:R-:W-:-:S03]  /*00d0*/  IMAD.SHL.U32 R5, R2, 0x8, RZ ;  /* 0x0000000802057824 */ /* 0x010fc600078e00ff */
[C---:B------:R-:W-:Y:S02]  /*00e0*/  ISETP.GE.U32.AND P0, PT, R0.reuse, 0x200, PT ;  /* 0x000002000000780c */ /* 0x040fe40003f06070 */
[----:B------:R-:W-:Y:S01]  /*00f0*/  ISETP.GT.U32.AND P1, PT, R0, 0x1ff, PT ;  /* 0x000001ff0000780c */ /* 0x000fe20003f24070 */
[----:B-----5:R-:W-:Y:S01]  /*0100*/  IMAD.SHL.U32 R6, R6, 0x8, RZ ;  /* 0x0000000806067824 */ /* 0x020fe200078e00ff */
[--C-:B------:R-:W-:Y:S02]  /*0110*/  SHF.R.U32.HI R4, RZ, 0x6, R0.reuse ;  /* 0x00000006ff047819 */ /* 0x100fe40000011600 */
[--C-:B------:R-:W-:Y:S02]  /*0120*/  SHF.R.U32.HI R3, RZ, 0x3, R0.reuse ;  /* 0x00000003ff037819 */ /* 0x100fe40000011600 */
[----:B------:R-:W-:Y:S02]  /*0130*/  LOP3.LUT R2, R5, 0x7, R0, 0xf8, !PT ;  /* 0x0000000705027812 */ /* 0x000fe400078ef800 */
[----:B------:R-:W-:-:S03]  /*0140*/  LOP3.LUT R3, R6, 0x7, R3, 0xf8, !PT ;  /* 0x0000000706037812 */ /* 0x000fc600078ef803 */
[----:B------:R-:W-:-:S05]  /*0150*/  @P0 LOP3.LUT R4, R4, 0x7, RZ, 0xc0, !PT ;  /* 0x0000000704040812 */ /* 0x000fca00078ec0ff */
[----:B---3--:R-:W-:Y:S01]  /*0160*/  IMAD R4, R9, 0x8, R4 ;  /* 0x0000000809047824 */ /* 0x008fe200078e0204 */
[----:B--2---:R-:W-:Y:S06]  /*0170*/  @P1 BRA `(.L_x_0) ;  /* 0x0000000400241947 */ /* 0x004fec0003800000 */
[----:B------:R-:W-:Y:S01]  /*0180*/  VIADD R7, R7, 0xfffffffe ;  /* 0xfffffffe07077836 */ /* 0x000fe20000000000 */
[----:B------:R-:W-:-:S04]  /*0190*/  LEA R0, R9, 0x7, 0x3 ;  /* 0x0000000709007811 */ /* 0x000fc800078e18ff */
[----:B------:R-:W-:-:S04]  /*01a0*/  VIMNMX R7, PT, PT, R0, R7, PT ;  /* 0x0000000700077248 */ /* 0x000fc80003fe0100 */
[----:B------:R-:W-:-:S13]  /*01b0*/  ISETP.GT.AND P0, PT, R4, R7, PT ;  /* 0x000000070400720c */ /* 0x000fda0003f04270 */
[----:B------:R-:W-:Y:S05]  /*01c0*/  @P0 EXIT ;  /* 0x000000000000094d */ /* 0x000fea0003800000 */
[----:B------:R-:W0:Y:S01]  /*01d0*/  LDCU UR5, c[0x0][0x3ac] ;  /* 0x00007580ff0577ac */ /* 0x000e220008000800 */
[----:B------:R-:W-:Y:S01]  /*01e0*/  VIADD R6, R6, 0x7 ;  /* 0x0000000706067836 */ /* 0x000fe20000000000 */
[----:B0-----:R-:W-:Y:S02]  /*01f0*/  UIADD3 UR4, UPT, UPT, UR5, -0x1, URZ ;  /* 0xffffffff05047890 */ /* 0x001fe4000fffe0ff */
[----:B------:R-:W-:-:S04]  /*0200*/  ISETP.GE.AND P0, PT, R3, UR5, PT ;  /* 0x0000000503007c0c */ /* 0x000fc8000bf06270 */
[----:B------:R-:W-:-:S13]  /*0210*/  ISETP.GE.AND P1, PT, R6, UR4, PT ;  /* 0x0000000406007c0c */ /* 0x000fda000bf26270 */
[----:B------:R-:W-:Y:S05]  /*0220*/  @P0 EXIT P1 ;  /* 0x000000000000094d */ /* 0x000fea0000800000 */
[----:B------:R-:W0:Y:S01]  /*0230*/  LDCU UR4, c[0x0][0x3b0] ;  /* 0x00007600ff0477ac */ /* 0x000e220008000800 */
[----:B------:R-:W-:Y:S01]  /*0240*/  VIADD R5, R5, 0x7 ;  /* 0x0000000705057836 */ /* 0x000fe20000000000 */
[----:B0-----:R-:W-:-:S06]  /*0250*/  UIADD3 UR4, UPT, UPT, UR4, -0x2, URZ ;  /* 0xfffffffe04047890 */ /* 0x001fcc000fffe0ff */
[----:B------:R-:W-:Y:S02]  /*0260*/  ISETP.GE.AND P1, PT, R5, UR4, PT ;  /* 0x0000000405007c0c */ /* 0x000fe4000bf26270 */
[----:B------:R-:W-:-:S13]  /*0270*/  ISETP.LE.AND P0, PT, R2, UR4, PT ;  /* 0x0000000402007c0c */ /* 0x000fda000bf03270 */
[----:B------:R-:W-:Y:S05]  /*0280*/  @!P0 EXIT P1 ;  /* 0x000000000000894d */ /* 0x000fea0000800000 */
[----:B------:R-:W0:Y:S08]  /*0290*/  LDC.64 R6, c[0x0][0x3a0] ;  /* 0x0000e800ff067b82 */ /* 0x000e300000000a00 */
[----:B------:R-:W1:Y:S01]  /*02a0*/  LDC.64 R8, c[0x0][0x390] ;  /* 0x0000e400ff087b82 */ /* 0x000e620000000a00 */
[----:B0-----:R-:W-:-:S04]  /*02b0*/  IMAD.WIDE.U32 R6, R4, 0x80000, R6 ;  /* 0x0008000004067825 */ /* 0x001fc800078e0006 */
[----:B------:R-:W-:-:S04]  /*02c0*/  IMAD.WIDE.U32 R6, R3, 0x800, R6 ;  /* 0x0000080003067825 */ /* 0x000fc800078e0006 */
[----:B------:R-:W-:Y:S02]  /*02d0*/  IMAD.WIDE.U32 R20, R2, 0x8, R6 ;  /* 0x0000000802147825 */ /* 0x000fe400078e0006 */
[----:B------:R-:W0:Y:S03]  /*02e0*/  LDC.64 R6, c[0x0][0x398] ;  /* 0x0000e600ff067b82 */ /* 0x000e260000000a00 */
[----:B------:R-:W2:Y:S04]  /*02f0*/  LDG.E.64.CONSTANT R18, desc[UR6][R20.64+0x80008] ;  /* 0x0800080614127981 */ /* 0x000ea8000c1e9b00 */
[----:B------:R-:W2:Y:S04]  /*0300*/  LDG.E.64.CONSTANT R10, desc[UR6][R20.64+0x8] ;  /* 0x00000806140a7981 */ /* 0x000ea8000c1e9b00 */
[----:B------:R-:W3:Y:S04]  /*0310*/  LDG.E.64.CONSTANT R14, desc[UR6][R20.64+0x80000] ;  /* 0x08000006140e7981 */ /* 0x000ee8000c1e9b00 */
[----:B------:R4:W3:Y:S01]  /*0320*/  LDG.E.64.CONSTANT R16, desc[UR6][R20.64] ;  /* 0x0000000614107981 */ /* 0x0008e2000c1e9b00 */
[----:B0-----:R-:W-:-:S04]  /*0330*/  IMAD.WIDE.U32 R6, R4, 0x80000, R6 ;  /* 0x0008000004067825 */ /* 0x001fc800078e0006 */
[----:B------:R-:W-:-:S04]  /*0340*/  IMAD.WIDE.U32 R6, R3, 0x800, R6 ;  /* 0x0000080003067825 */ /* 0x000fc800078e0006 */
[----:B------:R-:W-:-:S05]  /*0350*/  IMAD.WIDE.U32 R26, R2, 0x8, R6 ;  /* 0x00000008021a7825 */ /* 0x000fca00078e0006 */
[----:B------:R-:W5:Y:S04]  /*0360*/  LDG.E.64.CONSTANT R6, desc[UR6][R26.64+0x8] ;  /* 0x000008061a067981 */ /* 0x000f68000c1e9b00 */
[----:B------:R0:W5:Y:S01]  /*0370*/  LDG.E.64.CONSTANT R12, desc[UR6][R26.64] ;  /* 0x000000061a0c7981 */ /* 0x000162000c1e9b00 */
[----:B-1----:R-:W-:-:S04]  /*0380*/  IMAD.WIDE.U32 R8, R4, 0x80000, R8 ;  /* 0x0008000004087825 */ /* 0x002fc800078e0008 */
[----:B------:R-:W-:-:S04]  /*0390*/  IMAD.WIDE.U32 R8, R3, 0x800, R8 ;  /* 0x0000080003087825 */ /* 0x000fc800078e0008 */
[----:B------:R-:W-:-:S05]  /*03a0*/  IMAD.WIDE.U32 R24, R2, 0x8, R8 ;  /* 0x0000000802187825 */ /* 0x000fca00078e0008 */
[----:B------:R-:W5:Y:S04]  /*03b0*/  LDG.E.64.CONSTANT R8, desc[UR6][R24.64+0x8] ;  /* 0x0000080618087981 */ /* 0x000f68000c1e9b00 */
[----:B------:R-:W5:Y:S01]  /*03c0*/  LDG.E.64.CONSTANT R22, desc[UR6][R24.64] ;  /* 0x0000000618167981 */ /* 0x000f62000c1e9b00 */
[----:B----4-:R-:W-:Y:S01]  /*03d0*/  IMAD.MOV.U32 R20, RZ, RZ, 0x1 ;  /* 0x00000001ff147424 */ /* 0x010fe200078e00ff */
[----:B------:R-:W-:Y:S01]  /*03e0*/  BSSY.RECONVERGENT B0, `(.L_x_1) ;  /* 0x000001b000007945 */ /* 0x000fe20003800200 */
[----:B--2---:R-:W-:Y:S02]  /*03f0*/  DADD R18, R18, R10 ;  /* 0x0000000012127229 */ /* 0x004fe4000000000a */
[----:B---3--:R-:W-:-:S08]  /*0400*/  DADD R10, R14, -R16 ;  /* 0x000000000e0a7229 */ /* 0x008fd00000000810 */
[----:B------:R-:W-:-:S06]  /*0410*/  DADD R10, R18, R10 ;  /* 0x00000000120a7229 */ /* 0x000fcc000000000a */
[----:B------:R-:W0:Y:S01]  /*0420*/  MUFU.RCP64H R21, R11 ;  /* 0x0000000b00157308 */ /* 0x000e220000001800 */
[----:B------:R-:W-:Y:S02]  /*0430*/  DADD R14, R14, R16 ;  /* 0x000000000e0e7229 */ /* 0x000fe40000000010 */
[----:B0-----:R-:W-:-:S08]  /*0440*/  DFMA R26, -R10, R20, 1 ;  /* 0x3ff000000a1a742b */ /* 0x001fd00000000114 */
[----:B------:R-:W-:Y:S02]  /*0450*/  DFMA R26, R26, R26, R26 ;  /* 0x0000001a1a1a722b */ /* 0x000fe4000000001a */
[----:B-----5:R-:W-:-:S06]  /*0460*/  DADD R6, R6, R12 ;  /* 0x0000000006067229 */ /* 0x020fcc000000000c */
[----:B------:R-:W-:Y:S02]  /*0470*/  DFMA R20, R20, R26, R20 ;  /* 0x0000001a1414722b */ /* 0x000fe40000000014 */
[----:B------:R-:W-:Y:S02]  /*0480*/  DADD R14, R14, -R18 ;  /* 0x000000000e0e7229 */ /* 0x000fe40000000812 */
[----:B------:R-:W-:-:S04]  /*0490*/  DMUL R6, R6, 0.5 ;  /* 0x3fe0000006067828 */ /* 0x000fc80000000000 */
[----:B------:R-:W-:-:S04]  /*04a0*/  DFMA R12, -R10, R20, 1 ;  /* 0x3ff000000a0c742b */ /* 0x000fc80000000114 */
[----:B------:R-:W-:-:S04]  /*04b0*/  DMUL R14, R6, R14 ;  /* 0x0000000e060e7228 */ /* 0x000fc80000000000 */
[----:B------:R-:W-:-:S08]  /*04c0*/  DFMA R12, R20, R12, R20 ;  /* 0x0000000c140c722b */ /* 0x000fd00000000014 */
[----:B------:R-:W-:-:S08]  /*04d0*/  DMUL R6, R14, R12 ;  /* 0x0000000c0e067228 */ /* 0x000fd00000000000 */
[----:B------:R-:W-:-:S08]  /*04e0*/  DFMA R16, -R10, R6, R14 ;  /* 0x000000060a10722b */ /* 0x000fd0000000010e */
[----:B------:R-:W-:Y:S01]  /*04f0*/  DFMA R6, R12, R16, R6 ;  /* 0x000000100c06722b */ /* 0x000fe20000000006 */
[----:B------:R-:W-:-:S09]  /*0500*/  FSETP.GEU.AND P1, PT, |R15|, 6.5827683646048100446e-37, PT ;  /* 0x036000000f00780b */ /* 0x000fd20003f2e200 */
[----:B------:R-:W-:-:S05]  /*0510*/  FFMA R0, RZ, R11, R7 ;  /* 0x0000000bff007223 */ /* 0x000fca0000000007 */
[----:B------:R-:W-:Y:S01]  /*0520*/  FSETP.GT.AND P0, PT, |R0|, 1.469367938527859385e-39, PT ;  /* 0x001000000000780b */ /* 0x000fe20003f04200 */
[----:B------:R-:W-:-:S12]  /*0530*/  DADD R22, R8, -R22 ;  /* 0x0000000008167229 */ /* 0x000fd80000000816 */
[----:B------:R-:W-:Y:S05]  /*0540*/  @P0 BRA P1, `(.L_x_2) ;  /* 0x0000000000100947 */ /* 0x000fea0000800000 */
[----:B------:R-:W-:-:S07]  /*0550*/  MOV R0, 0x570 ;  /* 0x0000057000007802 */ /* 0x000fce0000000f00 */
[----:B------:R-:W-:Y:S05]  /*0560*/  CALL.REL.NOINC `($__internal_0_$__cuda_sm20_div_rn_f64_full) ;  /* 0x0000000400487944 */ /* 0x000fea0003c00000 */
[----:B------:R-:W-:Y:S02]  /*0570*/  IMAD.MOV.U32 R6, RZ, RZ, R16 ;  /* 0x000000ffff067224 */ /* 0x000fe400078e0010 */
[----:B------:R-:W-:-:S07]  /*0580*/  IMAD.MOV.U32 R7, RZ, RZ, R17 ;  /* 0x000000ffff077224 */ /* 0x000fce00078e0011 */
.L_x_2:
[----:B------:R-:W-:Y:S05]  /*0590*/  BSYNC.RECONVERGENT B0 ;  /* 0x0000000000007941 */ /* 0x000fea0003800200 */
.L_x_1:
[----:B------:R-:W0:Y:S01]  /*05a0*/  LDC.64 R8, c[0x0][0x380] ;  /* 0x0000e000ff087b82 */ /* 0x000e220000000a00 */
[----:B------:R-:W-:Y:S01]  /*05b0*/  DADD R22, R22, R6 ;  /* 0x0000000016167229 */ /* 0x000fe20000000006 */
[----:B0-----:R-:W-:-:S04]  /*05c0*/  IMAD.WIDE.U32 R4, R4, 0x80000, R8 ;  /* 0x0008000004047825 */ /* 0x001fc800078e0008 */
[----:B------:R-:W-:-:S04]  /*05d0*/  IMAD.WIDE.U32 R4, R3, 0x800, R4 ;  /* 0x0000080003047825 */ /* 0x000fc800078e0004 */
[----:B------:R-:W-:-:S05]  /*05e0*/  IMAD.WIDE.U32 R4, R2, 0x8, R4 ;  /* 0x0000000802047825 */ /* 0x000fca00078e0004 */
[----:B------:R-:W-:Y:S01]  /*05f0*/  STG.E.64 desc[UR6][R4.64], R22 ;  /* 0x0000001604007986 */ /* 0x000fe2000c101b06 */
[----:B------:R-:W-:Y:S05]  /*0600*/  EXIT ;  /* 0x000000000000794d */ /* 0x000fea0003800000 */
.L_x_0:
[----:B------:R-:W-:-:S04]  /*0610*/  LEA R0, R9, 0x7, 0x3 ;  /* 0x0000000709007811 */ /* 0x000fc800078e18ff */
[----:B------:R-:W-:-:S04]  /*0620*/  VIADDMNMX R7, R7, 0xfffffffe, R0, PT ;  /* 0xfffffffe07077846 */ /* 0x000fc80003800100 */
[----:B------:R-:W-:-:S13]  /*0630*/  ISETP.GT.AND P0, PT, R4, R7, PT ;  /* 0x000000070400720c */ /* 0x000fda0003f04270 */
[----:B------:R-:W-:Y:S05]  /*0640*/  @P0 EXIT ;  /* 0x000000000000094d */ /* 0x000fea0003800000 */
[----:B------:R-:W0:Y:S01]  /*0650*/  LDCU UR4, c[0x0][0x3ac] ;  /* 0x00007580ff0477ac */ /* 0x000e220008000800 */
[----:B------:R-:W-:Y:S01]  /*0660*/  VIADD R6, R6, 0x7 ;  /* 0x0000000706067836 */ /* 0x000fe20000000000 */
[----:B0-----:R-:W-:-:S06]  /*0670*/  UIADD3 UR4, UPT, UPT, UR4, -0x2, URZ ;  /* 0xfffffffe04047890 */ /* 0x001fcc000fffe0ff */
[----:B------:R-:W-:Y:S02]  /*0680*/  ISETP.GE.AND P1, PT, R6, UR4, PT ;  /* 0x0000000406007c0c */ /* 0x000fe4000bf26270 */
[----:B------:R-:W-:-:S13]  /*0690*/  ISETP.LE.AND P0, PT, R3, UR4, PT ;  /* 0x0000000403007c0c */ /* 0x000fda000bf03270 */
[----:B------:R-:W-:Y:S05]  /*06a0*/  @!P0 EXIT P1 ;  /* 0x000000000000894d */ /* 0x000fea0000800000 */
[----:B------:R-:W0:Y:S01]  /*06b0*/  LDCU UR5, c[0x0][0x3b0] ;  /* 0x00007600ff0577ac */ /* 0x000e220008000800 */
[----:B------:R-:W-:Y:S01]  /*06c0*/  VIADD R5, R5, 0x7 ;  /* 0x0000000705057836 */ /* 0x000fe20000000000 */
[----:B0-----:R-:W-:Y:S02]  /*06d0*/  UIADD3 UR4, UPT, UPT, UR5, -0x1, URZ ;  /* 0xffffffff05047890 */ /* 0x001fe4000fffe0ff */
[----:B------:R-:W-:-:S04]  /*06e0*/  ISETP.GE.AND P0, PT, R2, UR5, PT ;  /* 0x0000000502007c0c */ /* 0x000fc8000bf06270 */
[----:B------:R-:W-:-:S13]  /*06f0*/  ISETP.GE.AND P1, PT, R5, UR4, PT ;  /* 0x0000000405007c0c */ /* 0x000fda000bf26270 */
[----:B------:R-:W-:Y:S05]  /*0700*/  @P0 EXIT P1 ;  /* 0x000000000000094d */ /* 0x000fea0000800000 */
        /* <DEDUP_REMOVED lines=42> */
[----:B------:R-:W-:-:S12]  /*09b0*/  DADD R22, -R8, R22 ;  /* 0x0000000008167229 */ /* 0x000fd80000000116 */
[----:B------:R-:W-:Y:S05]  /*09c0*/  @P0 BRA P1, `(.L_x_4) ;  /* 0x0000000000100947 */ /* 0x000fea0000800000 */
[----:B------:R-:W-:-:S07]  /*09d0*/  MOV R0, 0x9f0 ;  /* 0x000009f000007802 */ /* 0x000fce0000000f00 */
[----:B------:R-:W-:Y:S05]  /*09e0*/  CALL.REL.NOINC `($__internal_0_$__cuda_sm20_div_rn_f64_full) ;  /* 0x0000000000287944 */ /* 0x000fea0003c00000 */
[----:B------:R-:W-:Y:S02]  /*09f0*/  IMAD.MOV.U32 R6, RZ, RZ, R16 ;  /* 0x000000ffff067224 */ /* 0x000fe400078e0010 */
[----:B------:R-:W-:-:S07]  /*0a00*/  IMAD.MOV.U32 R7, RZ, RZ, R17 ;  /* 0x000000ffff077224 */ /* 0x000fce00078e0011 */
.L_x_4:
[----:B------:R-:W-:Y:S05]  /*0a10*/  BSYNC.RECONVERGENT B0 ;  /* 0x0000000000007941 */ /* 0x000fea0003800200 */
.L_x_3:
[----:B------:R-:W0:Y:S01]  /*0a20*/  LDC.64 R8, c[0x0][0x388] ;  /* 0x0000e200ff087b82 */ /* 0x000e220000000a00 */
[----:B------:R-:W-:Y:S01]  /*0a30*/  DADD R22, R22, R6 ;  /* 0x0000000016167229 */ /* 0x000fe20000000006 */
[----:B0-----:R-:W-:-:S04]  /*0a40*/  IMAD.WIDE.U32 R4, R4, 0x80000, R8 ;  /* 0x0008000004047825 */ /* 0x001fc800078e0008 */
[----:B------:R-:W-:-:S04]  /*0a50*/  IMAD.WIDE.U32 R4, R3, 0x800, R4 ;  /* 0x0000080003047825 */ /* 0x000fc800078e0004 */
[----:B------:R-:W-:-:S05]  /*0a60*/  IMAD.WIDE.U32 R4, R2, 0x8, R4 ;  /* 0x0000000802047825 */ /* 0x000fca00078e0004 */
[----:B------:R-:W-:Y:S01]  /*0a70*/  STG.E.64 desc[UR6][R4.64], R22 ;  /* 0x0000001604007986 */ /* 0x000fe2000c101b06 */
[----:B------:R-:W-:Y:S05]  /*0a80*/  EXIT ;  /* 0x000000000000794d */ /* 0x000fea0003800000 */
        .weak           $__internal_0_$__cuda_sm20_div_rn_f64_full
        .type           $__internal_0_$__cuda_sm20_div_rn_f64_full,@function
        .size           $__internal_0_$__cuda_sm20_div_rn_f64_full,(.L_x_11 - $__internal_0_$__cuda_sm20_div_rn_f64_full)
$__internal_0_$__cuda_sm20_div_rn_f64_full:
[C---:B------:R-:W-:Y:S01]  /*0a90*/  FSETP.GEU.AND P0, PT, |R11|.reuse, 1.469367938527859385e-39, PT ;  /* 0x001000000b00780b */ /* 0x040fe20003f0e200 */
[----:B------:R-:W-:Y:S01]  /*0aa0*/  IMAD.MOV.U32 R13, RZ, RZ, R15 ;  /* 0x000000ffff0d7224 */ /* 0x000fe200078e000f */
[C---:B------:R-:W-:Y:S01]  /*0ab0*/  LOP3.LUT R8, R11.reuse, 0x800fffff, RZ, 0xc0, !PT ;  /* 0x800fffff0b087812 */ /* 0x040fe200078ec0ff */
[----:B------:R-:W-:Y:S01]  /*0ac0*/  IMAD.MOV.U32 R16, RZ, RZ, 0x1 ;  /* 0x00000001ff107424 */ /* 0x000fe200078e00ff */
[----:B------:R-:W-:Y:S01]  /*0ad0*/  LOP3.LUT R24, R11, 0x7ff00000, RZ, 0xc0, !PT ;  /* 0x7ff000000b187812 */ /* 0x000fe200078ec0ff */
[----:B------:R-:W-:Y:S01]  /*0ae0*/  IMAD.MOV.U32 R12, RZ, RZ, R14 ;  /* 0x000000ffff0c7224 */ /* 0x000fe200078e000e */
[----:B------:R-:W-:Y:S01]  /*0af0*/  LOP3.LUT R9, R8, 0x3ff00000, RZ, 0xfc, !PT ;  /* 0x3ff0000008097812 */ /* 0x000fe200078efcff */
[----:B------:R-:W-:Y:S01]  /*0b00*/  IMAD.MOV.U32 R8, RZ, RZ, R10 ;  /* 0x000000ffff087224 */ /* 0x000fe200078e000a */
[C---:B------:R-:W-:Y:S01]  /*0b10*/  FSETP.GEU.AND P2, PT, |R13|.reuse, 1.469367938527859385e-39, PT ;  /* 0x001000000d00780b */ /* 0x040fe20003f4e200 */
[----:B------:R-:W-:Y:S01]  /*0b20*/  BSSY.RECONVERGENT B1, `(.L_x_5) ;  /* 0x0000050000017945 */ /* 0x000fe20003800200 */
[----:B------:R-:W-:-:S03]  /*0b30*/  LOP3.LUT R5, R13, 0x7ff00000, RZ, 0xc0, !PT ;  /* 0x7ff000000d057812 */ /* 0x000fc600078ec0ff */
[----:B------:R-:W-:Y:S01]  /*0b40*/  @!P0 DMUL R8, R10, 8.98846567431157953865e+307 ;  /* 0x7fe000000a088828 */ /* 0x000fe20000000000 */
[----:B------:R-:W-:-:S05]  /*0b50*/  ISETP.GE.U32.AND P1, PT, R5, R24, PT ;  /* 0x000000180500720c */ /* 0x000fca0003f26070 */
[----:B------:R-:W0:Y:S02]  /*0b60*/  MUFU.RCP64H R17, R9 ;  /* 0x0000000900117308 */ /* 0x000e240000001800 */
[----:B------:R-:W-:Y:S01]  /*0b70*/  @!P2 LOP3.LUT R6, R11, 0x7ff00000, RZ, 0xc0, !PT ;  /* 0x7ff000000b06a812 */ /* 0x000fe200078ec0ff */
[----:B------:R-:W-:Y:S01]  /*0b80*/  @!P2 IMAD.MOV.U32 R20, RZ, RZ, RZ ;  /* 0x000000ffff14a224 */ /* 0x000fe200078e00ff */
[----:B------:R-:W-:Y:S02]  /*0b90*/  @!P0 LOP3.LUT R24, R9, 0x7ff00000, RZ, 0xc0, !PT ;  /* 0x7ff0000009188812 */ /* 0x000fe400078ec0ff */
[----:B------:R-:W-:Y:S01]  /*0ba0*/  @!P2 ISETP.GE.U32.AND P3, PT, R5, R6, PT ;  /* 0x000000060500a20c */ /* 0x000fe20003f66070 */
[----:B------:R-:W-:-:S05]  /*0bb0*/  IMAD.MOV.U32 R6, RZ, RZ, 0x1ca00000 ;  /* 0x1ca00000ff067424 */ /* 0x000fca00078e00ff */
[----:B------:R-:W-:-:S04]  /*0bc0*/  @!P2 SEL R7, R6, 0x63400000, !P3 ;  /* 0x634000000607a807 */ /* 0x000fc80005800000 */
[----:B------:R-:W-:Y:S01]  /*0bd0*/  @!P2 LOP3.LUT R7, R7, 0x80000000, R13, 0xf8, !PT ;  /* 0x800000000707a812 */ /* 0x000fe200078ef80d */
[----:B0-----:R-:W-:-:S03]  /*0be0*/  DFMA R14, R16, -R8, 1 ;  /* 0x3ff00000100e742b */ /* 0x001fc60000000808 */
[----:B------:R-:W-:Y:S01]  /*0bf0*/  @!P2 LOP3.LUT R21, R7, 0x100000, RZ, 0xfc, !PT ;  /* 0x001000000715a812 */ /* 0x000fe200078efcff */
[----:B------:R-:W-:-:S04]  /*0c00*/  IMAD.MOV.U32 R7, RZ, RZ, R5 ;  /* 0x000000ffff077224 */ /* 0x000fc800078e0005 */
[----:B------:R-:W-:-:S08]  /*0c10*/  DFMA R14, R14, R14, R14 ;  /* 0x0000000e0e0e722b */ /* 0x000fd0000000000e */
[----:B------:R-:W-:Y:S01]  /*0c20*/  DFMA R16, R16, R14, R16 ;  /* 0x0000000e1010722b */ /* 0x000fe20000000010 */
[----:B------:R-:W-:Y:S02]  /*0c30*/  SEL R15, R6, 0x63400000, !P1 ;  /* 0x63400000060f7807 */ /* 0x000fe40004800000 */
[----:B------:R-:W-:Y:S02]  /*0c40*/  MOV R14, R12 ;  /* 0x0000000c000e7202 */ /* 0x000fe40000000f00 */
[----:B------:R-:W-:-:S03]  /*0c50*/  LOP3.LUT R15, R15, 0x800fffff, R13, 0xf8, !PT ;  /* 0x800fffff0f0f7812 */ /* 0x000fc600078ef80d */
[----:B------:R-:W-:-:S03]  /*0c60*/  DFMA R18, R16, -R8, 1 ;  /* 0x3ff000001012742b */ /* 0x000fc60000000808 */
[----:B------:R-:W-:-:S05]  /*0c70*/  @!P2 DFMA R14, R14, 2, -R20 ;  /* 0x400000000e0ea82b */ /* 0x000fca0000000814 */
[----:B------:R-:W-:-:S05]  /*0c80*/  DFMA R16, R16, R18, R16 ;  /* 0x000000121010722b */ /* 0x000fca0000000010 */
[----:B------:R-:W-:-:S03]  /*0c90*/  @!P2 LOP3.LUT R7, R15, 0x7ff00000, RZ, 0xc0, !PT ;  /* 0x7ff000000f07a812 */ /* 0x000fc600078ec0ff */
[----:B------:R-:W-:Y:S02]  /*0ca0*/  DMUL R18, R16, R14 ;  /* 0x0000000e10127228 */ /* 0x000fe40000000000 */
[----:B------:R-:W-:-:S05]  /*0cb0*/  VIADD R25, R7, 0xffffffff ;  /* 0xffffffff07197836 */ /* 0x000fca0000000000 */
[----:B------:R-:W-:Y:S01]  /*0cc0*/  ISETP.GT.U32.AND P0, PT, R25, 0x7feffffe, PT ;  /* 0x7feffffe1900780c */ /* 0x000fe20003f04070 */
[----:B------:R-:W-:Y:S01]  /*0cd0*/  VIADD R25, R24, 0xffffffff ;  /* 0xffffffff18197836 */ /* 0x000fe20000000000 */
[----:B------:R-:W-:-:S04]  /*0ce0*/  DFMA R20, R18, -R8, R14 ;  /* 0x800000081214722b */ /* 0x000fc8000000000e */
[----:B------:R-:W-:-:S04]  /*0cf0*/  ISETP.GT.U32.OR P0, PT, R25, 0x7feffffe, P0 ;  /* 0x7feffffe1900780c */ /* 0x000fc80000704470 */
[----:B------:R-:W-:-:S09]  /*0d00*/  DFMA R20, R16, R20, R18 ;  /* 0x000000141014722b */ /* 0x000fd20000000012 */
[----:B------:R-:W-:Y:S05]  /*0d10*/  @P0 BRA `(.L_x_6) ;  /* 0x00000000006c0947 */ /* 0x000fea0003800000 */
[----:B------:R-:W-:-:S04]  /*0d20*/  LOP3.LUT R12, R11, 0x7ff00000, RZ, 0xc0, !PT ;  /* 0x7ff000000b0c7812 */ /* 0x000fc800078ec0ff */
[CC--:B------:R-:W-:Y:S02]  /*0d30*/  VIADDMNMX R7, R5.reuse, -R12.reuse, 0xb9600000, !PT ;  /* 0xb960000005077446 */ /* 0x0c0fe4000780090c */
[----:B------:R-:W-:Y:S02]  /*0d40*/  ISETP.GE.U32.AND P0, PT, R5, R12, PT ;  /* 0x0000000c0500720c */ /* 0x000fe40003f06070 */
[----:B------:R-:W-:Y:S02]  /*0d50*/  VIMNMX R5, PT, PT, R7, 0x46a00000, PT ;  /* 0x46a0000007057848 */ /* 0x000fe40003fe0100 */
[----:B------:R-:W-:-:S05]  /*0d60*/  SEL R6, R6, 0x63400000, !P0 ;  /* 0x6340000006067807 */ /* 0x000fca0004000000 */
[----:B------:R-:W-:Y:S02]  /*0d70*/  IMAD.IADD R5, R5, 0x1, -R6 ;  /* 0x0000000105057824 */ /* 0x000fe400078e0a06 */
[----:B------:R-:W-:Y:S02]  /*0d80*/  IMAD.MOV.U32 R6, RZ, RZ, RZ ;  /* 0x000000ffff067224 */ /* 0x000fe400078e00ff */
[----:B------:R-:W-:-:S06]  /*0d90*/  VIADD R7, R5, 0x7fe00000 ;  /* 0x7fe0000005077836 */ /* 0x000fcc0000000000 */
[----:B------:R-:W-:-:S10]  /*0da0*/  DMUL R16, R20, R6 ;  /* 0x0000000614107228 */ /* 0x000fd40000000000 */
[----:B------:R-:W-:-:S13]  /*0db0*/  FSETP.GTU.AND P0, PT, |R17|, 1.469367938527859385e-39, PT ;  /* 0x001000001100780b */ /* 0x000fda0003f0c200 */
[----:B------:R-:W-:Y:S05]  /*0dc0*/  @P0 BRA `(.L_x_7) ;  /* 0x0000000000940947 */ /* 0x000fea0003800000 */
[----:B------:R-:W-:Y:S01]  /*0dd0*/  DFMA R8, R20, -R8, R14 ;  /* 0x800000081408722b */ /* 0x000fe2000000000e */
[----:B------:R-:W-:-:S09]  /*0de0*/  IMAD.MOV.U32 R6, RZ, RZ, RZ ;  /* 0x000000ffff067224 */ /* 0x000fd200078e00ff */
[C---:B------:R-:W-:Y:S02]  /*0df0*/  FSETP.NEU.AND P0, PT, R9.reuse, RZ, PT ;  /* 0x000000ff0900720b */ /* 0x040fe40003f0d000 */
[----:B------:R-:W-:-:S04]  /*0e00*/  LOP3.LUT R11, R9, 0x80000000, R11, 0x48, !PT ;  /* 0x80000000090b7812 */ /* 0x000fc800078e480b */
[----:B------:R-:W-:-:S07]  /*0e10*/  LOP3.LUT R7, R11, R7, RZ, 0xfc, !PT ;  /* 0x000000070b077212 */ /* 0x000fce00078efcff */
[----:B------:R-:W-:Y:S05]  /*0e20*/  @!P0 BRA `(.L_x_7) ;  /* 0x00000000007c8947 */ /* 0x000fea0003800000 */
[----:B------:R-:W-:Y:S01]  /*0e30*/  IMAD.MOV R9, RZ, RZ, -R5 ;  /* 0x000000ffff097224 */ /* 0x000fe200078e0a05 */
[----:B------:R-:W-:Y:S01]  /*0e40*/  DMUL.RP R6, R20, R6 ;  /* 0x0000000614067228 */ /* 0x000fe20000008000 */
[----:B------:R-:W-:Y:S01]  /*0e50*/  IMAD.MOV.U32 R8, RZ, RZ, RZ ;  /* 0x000000ffff087224 */ /* 0x000fe200078e00ff */
[----:B------:R-:W-:-:S05]  /*0e60*/  IADD3 R5, PT, PT, -R5, -0x43300000, RZ ;  /* 0xbcd0000005057810 */ /* 0x000fca0007ffe1ff */
[----:B------:R-:W-:-:S03]  /*0e70*/  DFMA R8, R16, -R8, R20 ;  /* 0x800000081008722b */ /* 0x000fc60000000014 */
[----:B------:R-:W-:-:S07]  /*0e80*/  LOP3.LUT R11, R7, R11, RZ, 0x3c, !PT ;  /* 0x0000000b070b7212 */ /* 0x000fce00078e3cff */
[----:B------:R-:W-:-:S04]  /*0e90*/  FSETP.NEU.AND P0, PT, |R9|, R5, PT ;  /* 0x000000050900720b */ /* 0x000fc80003f0d200 */
[----:B------:R-:W-:Y:S02]  /*0ea0*/  FSEL R16, R6, R16, !P0 ;  /* 0x0000001006107208 */ /* 0x000fe40004000000 */
[----:B------:R-:W-:Y:S01]  /*0eb0*/  FSEL R17, R11, R17, !P0 ;  /* 0x000000110b117208 */ /* 0x000fe20004000000 */
[----:B------:R-:W-:Y:S06]  /*0ec0*/  BRA `(.L_x_7) ;  /* 0x0000000000547947 */ /* 0x000fec0003800000 */
.L_x_6:
[----:B------:R-:W-:-:S14]  /*0ed0*/  DSETP.NAN.AND P0, PT, R12, R12, PT ;  /* 0x0000000c0c00722a */ /* 0x000fdc0003f08000 */
[----:B------:R-:W-:Y:S05]  /*0ee0*/  @P0 BRA `(.L_x_8) ;  /* 0x0000000000440947 */ /* 0x000fea0003800000 */
[----:B------:R-:W-:-:S14]  /*0ef0*/  DSETP.NAN.AND P0, PT, R10, R10, PT ;  /* 0x0000000a0a00722a */ /* 0x000fdc0003f08000 */
[----:B------:R-:W-:Y:S05]  /*0f00*/  @P0 BRA `(.L_x_9) ;  /* 0x0000000000300947 */ /* 0x000fea0003800000 */
[----:B------:R-:W-:Y:S01]  /*0f10*/  ISETP.NE.AND P0, PT, R7, R24, PT ;  /* 0x000000180700720c */ /* 0x000fe20003f05270 */
[----:B------:R-:W-:Y:S01]  /*0f20*/  IMAD.MOV.U32 R17, RZ, RZ, -0x80000 ;  /* 0xfff80000ff117424 */ /* 0x000fe200078e00ff */
[----:B------:R-:W-:-:S11]  /*0f30*/  MOV R16, 0x0 ;  /* 0x0000000000107802 */ /* 0x000fd60000000f00 */
[----:B------:R-:W-:Y:S05]  /*0f40*/  @!P0 BRA `(.L_x_7) ;  /* 0x0000000000348947 */ /* 0x000fea0003800000 */
[----:B------:R-:W-:Y:S02]  /*0f50*/  ISETP.NE.AND P0, PT, R7, 0x7ff00000, PT ;  /* 0x7ff000000700780c */ /* 0x000fe40003f05270 */
[----:B------:R-:W-:Y:S02]  /*0f60*/  LOP3.LUT R17, R13, 0x80000000, R11, 0x48, !PT ;  /* 0x800000000d117812 */ /* 0x000fe400078e480b */
[----:B------:R-:W-:-:S13]  /*0f70*/  ISETP.EQ.OR P0, PT, R24, RZ, !P0 ;  /* 0x000000ff1800720c */ /* 0x000fda0004702670 */
[----:B------:R-:W-:Y:S01]  /*0f80*/  @P0 LOP3.LUT R5, R17, 0x7ff00000, RZ, 0xfc, !PT ;  /* 0x7ff0000011050812 */ /* 0x000fe200078efcff */
[----:B------:R-:W-:Y:S02]  /*0f90*/  @!P0 IMAD.MOV.U32 R16, RZ, RZ, RZ ;  /* 0x000000ffff108224 */ /* 0x000fe400078e00ff */
[----:B------:R-:W-:Y:S02]  /*0fa0*/  @P0 IMAD.MOV.U32 R16, RZ, RZ, RZ ;  /* 0x000000ffff100224 */ /* 0x000fe400078e00ff */
[----:B------:R-:W-:Y:S01]  /*0fb0*/  @P0 IMAD.MOV.U32 R17, RZ, RZ, R5 ;  /* 0x000000ffff110224 */ /* 0x000fe200078e0005 */
[----:B------:R-:W-:Y:S06]  /*0fc0*/  BRA `(.L_x_7) ;  /* 0x0000000000147947 */ /* 0x000fec0003800000 */
.L_x_9:
[----:B------:R-:W-:Y:S01]  /*0fd0*/  LOP3.LUT R17, R11, 0x80000, RZ, 0xfc, !PT ;  /* 0x000800000b117812 */ /* 0x000fe200078efcff */
[----:B------:R-:W-:Y:S01]  /*0fe0*/  IMAD.MOV.U32 R16, RZ, RZ, R10 ;  /* 0x000000ffff107224 */ /* 0x000fe200078e000a */
[----:B------:R-:W-:Y:S06]  /*0ff0*/  BRA `(.L_x_7) ;  /* 0x0000000000087947 */ /* 0x000fec0003800000 */
.L_x_8:
[----:B------:R-:W-:Y:S01]  /*1000*/  LOP3.LUT R17, R13, 0x80000, RZ, 0xfc, !PT ;  /* 0x000800000d117812 */ /* 0x000fe200078efcff */
[----:B------:R-:W-:-:S07]  /*1010*/  IMAD.MOV.U32 R16, RZ, RZ, R12 ;  /* 0x000000ffff107224 */ /* 0x000fce00078e000c */
.L_x_7:
[----:B------:R-:W-:Y:S05]  /*1020*/  BSYNC.RECONVERGENT B1 ;  /* 0x0000000000017941 */ /* 0x000fea0003800200 */
.L_x_5:
[----:B------:R-:W-:Y:S02]  /*1030*/  IMAD.MOV.U32 R6, RZ, RZ, R0 ;  /* 0x000000ffff067224 */ /* 0x000fe400078e0000 */
[----:B------:R-:W-:-:S04]  /*1040*/  IMAD.MOV.U32 R7, RZ, RZ, 0x0 ;  /* 0x00000000ff077424 */ /* 0x000fc800078e00ff */
[----:B------:R-:W-:Y:S05]  /*1050*/  RET.REL.NODEC R6 `(_Z6fusionPdS_S_S_S_iii) ;  /* 0xffffffec06e87950 */ /* 0x000fea0003c3ffff */
.L_x_10:
[----:B------:R-:W-:-:S00]  /*1060*/  BRA `(.L_x_10) ;  /* 0xfffffffc00fc7947 */ /* 0x000fc0000383ffff */
[----:B------:R-:W-:-:S00]  /*1070*/  NOP ;  /* 0x0000000000007918 */ /* 0x000fc00000000000 */
        /* <DEDUP_REMOVED lines=8> */
.L_x_11:


//--------------------- .nv.shared.reserved.0     --------------------------
	.section	.nv.shared.reserved.0,"aw",@nobits
	.weak		__nv_reservedSMEM_offset_0_alias
	.size		__nv_reservedSMEM_offset_0_alias, 0, 64
	.other		__nv_reservedSMEM_offset_0_alias,@"STO_CUDA_RESERVED_SHARED STV_DEFAULT"
__nv_reservedSMEM_offset_0_alias:
	.zero		0
	.zero		64


//--------------------- .nv.constant0._Z6fusionPdS_S_S_S_iii --------------------------
	.section	.nv.constant0._Z6fusionPdS_S_S_S_iii,"a",@progbits
	.sectionflags	@""
	.align	4
.nv.constant0._Z6fusionPdS_S_S_S_iii:
	.zero		948


//--------------------- SYMBOLS --------------------------

	.type		.nv.reservedSmem.offset0,@object
	.size		.nv.reservedSmem.offset0,0x4
